//
// Generated by NVIDIA NVVM Compiler
//
// Compiler Build ID: CL-36424714
// Cuda compilation tools, release 13.0, V13.0.88
// Based on NVVM 20.0.0
//

.version 9.0
.target sm_100
.address_size 64

	// .globl	_Z11clip_kernelPKfPfffi

.visible .entry _Z11clip_kernelPKfPfffi(
	.param .u64 .ptr .align 1 _Z11clip_kernelPKfPfffi_param_0,
	.param .u64 .ptr .align 1 _Z11clip_kernelPKfPfffi_param_1,
	.param .f32 _Z11clip_kernelPKfPfffi_param_2,
	.param .f32 _Z11clip_kernelPKfPfffi_param_3,
	.param .u32 _Z11clip_kernelPKfPfffi_param_4
)
{
	.reg .pred 	%p<2>;
	.reg .b32 	%r<6>;
	.reg .b32 	%f<6>;
	.reg .b64 	%rd<8>;

	ld.param.u64 	%rd1, [_Z11clip_kernelPKfPfffi_param_0];
	ld.param.u64 	%rd2, [_Z11clip_kernelPKfPfffi_param_1];
	ld.param.f32 	%f1, [_Z11clip_kernelPKfPfffi_param_2];
	ld.param.f32 	%f2, [_Z11clip_kernelPKfPfffi_param_3];
	ld.param.u32 	%r2, [_Z11clip_kernelPKfPfffi_param_4];
	mov.u32 	%r3, %ctaid.x;
	mov.u32 	%r4, %ntid.x;
	mov.u32 	%r5, %tid.x;
	mad.lo.s32 	%r1, %r3, %r4, %r5;
	setp.ge.s32 	%p1, %r1, %r2;
	@%p1 bra 	$L__BB0_2;
	cvta.to.global.u64 	%rd3, %rd1;
	cvta.to.global.u64 	%rd4, %rd2;
	mul.wide.s32 	%rd5, %r1, 4;
	add.s64 	%rd6, %rd3, %rd5;
	ld.global.f32 	%f3, [%rd6];
	max.f32 	%f4, %f3, %f1;
	min.f32 	%f5, %f4, %f2;
	add.s64 	%rd7, %rd4, %rd5;
	st.global.f32 	[%rd7], %f5;
$L__BB0_2:
	ret;

}
	// .globl	_Z16clip_kernel_halfPK6__halfPS_S_S_i
.visible .entry _Z16clip_kernel_halfPK6__halfPS_S_S_i(
	.param .u64 .ptr .align 1 _Z16clip_kernel_halfPK6__halfPS_S_S_i_param_0,
	.param .u64 .ptr .align 1 _Z16clip_kernel_halfPK6__halfPS_S_S_i_param_1,
	.param .align 2 .b8 _Z16clip_kernel_halfPK6__halfPS_S_S_i_param_2[2],
	.param .align 2 .b8 _Z16clip_kernel_halfPK6__halfPS_S_S_i_param_3[2],
	.param .u32 _Z16clip_kernel_halfPK6__halfPS_S_S_i_param_4
)
{
	.reg .pred 	%p<2>;
	.reg .b16 	%rs<9>;
	.reg .b32 	%r<6>;
	.reg .b64 	%rd<8>;

	ld.param.u16 	%rs2, [_Z16clip_kernel_halfPK6__halfPS_S_S_i_param_3];
	ld.param.u16 	%rs1, [_Z16clip_kernel_halfPK6__halfPS_S_S_i_param_2];
	ld.param.u64 	%rd1, [_Z16clip_kernel_halfPK6__halfPS_S_S_i_param_0];
	ld.param.u64 	%rd2, [_Z16clip_kernel_halfPK6__halfPS_S_S_i_param_1];
	ld.param.u32 	%r2, [_Z16clip_kernel_halfPK6__halfPS_S_S_i_param_4];
	mov.u32 	%r3, %ctaid.x;
	mov.u32 	%r4, %ntid.x;
	mov.u32 	%r5, %tid.x;
	mad.lo.s32 	%r1, %r3, %r4, %r5;
	setp.ge.s32 	%p1, %r1, %r2;
	@%p1 bra 	$L__BB1_2;
	cvta.to.global.u64 	%rd3, %rd1;
	cvta.to.global.u64 	%rd4, %rd2;
	mul.wide.s32 	%rd5, %r1, 2;
	add.s64 	%rd6, %rd3, %rd5;
	ld.global.u16 	%rs4, [%rd6];
	// begin inline asm
	{max.f16 %rs3,%rs4,%rs1;
}
	// end inline asm
	// begin inline asm
	{min.f16 %rs6,%rs3,%rs2;
}
	// end inline asm
	add.s64 	%rd7, %rd4, %rd5;
	st.global.u16 	[%rd7], %rs6;
$L__BB1_2:
	ret;

}
	// .globl	_Z20clip_kernel_templateIfEvPKT_PS0_S0_S0_i
.visible .entry _Z20clip_kernel_templateIfEvPKT_PS0_S0_S0_i(
	.param .u64 .ptr .align 1 _Z20clip_kernel_templateIfEvPKT_PS0_S0_S0_i_param_0,
	.param .u64 .ptr .align 1 _Z20clip_kernel_templateIfEvPKT_PS0_S0_S0_i_param_1,
	.param .f32 _Z20clip_kernel_templateIfEvPKT_PS0_S0_S0_i_param_2,
	.param .f32 _Z20clip_kernel_templateIfEvPKT_PS0_S0_S0_i_param_3,
	.param .u32 _Z20clip_kernel_templateIfEvPKT_PS0_S0_S0_i_param_4
)
{
	.reg .pred 	%p<4>;
	.reg .b32 	%r<6>;
	.reg .b32 	%f<6>;
	.reg .b64 	%rd<8>;

	ld.param.u64 	%rd1, [_Z20clip_kernel_templateIfEvPKT_PS0_S0_S0_i_param_0];
	ld.param.u64 	%rd2, [_Z20clip_kernel_templateIfEvPKT_PS0_S0_S0_i_param_1];
	ld.param.f32 	%f1, [_Z20clip_kernel_templateIfEvPKT_PS0_S0_S0_i_param_2];
	ld.param.f32 	%f2, [_Z20clip_kernel_templateIfEvPKT_PS0_S0_S0_i_param_3];
	ld.param.u32 	%r2, [_Z20clip_kernel_templateIfEvPKT_PS0_S0_S0_i_param_4];
	mov.u32 	%r3, %ctaid.x;
	mov.u32 	%r4, %ntid.x;
	mov.u32 	%r5, %tid.x;
	mad.lo.s32 	%r1, %r3, %r4, %r5;
	setp.ge.s32 	%p1, %r1, %r2;
	@%p1 bra 	$L__BB2_2;
	cvta.to.global.u64 	%rd3, %rd1;
	cvta.to.global.u64 	%rd4, %rd2;
	mul.wide.s32 	%rd5, %r1, 4;
	add.s64 	%rd6, %rd3, %rd5;
	ld.global.f32 	%f3, [%rd6];
	setp.gt.f32 	%p2, %f3, %f1;
	selp.f32 	%f4, %f3, %f1, %p2;
	setp.lt.f32 	%p3, %f4, %f2;
	selp.f32 	%f5, %f4, %f2, %p3;
	add.s64 	%rd7, %rd4, %rd5;
	st.global.f32 	[%rd7], %f5;
$L__BB2_2:
	ret;

}


// ===== COMPILED SASS (sm_100) =====

	.target	sm_100

	.elftype	@"ET_EXEC"


//--------------------- .note.nv.tkinfo           --------------------------
	.section	.note.nv.tkinfo,"",@"SHT_NOTE"
	.sectionflags	@"SHF_NOTE_NV_TKINFO"
	.tkinfo
        /*0018*/ 	.word	0x00000002
        /*0030*/ 	.string	""
        /*0030*/ 	.string	"ptxas"
        /*0030*/ 	.string	"Cuda compilation tools, release 13.0, V13.0.88"
        /*0030*/ 	.string	"Build cuda_13.0.r13.0/compiler.36424714_0"
        /*0030*/ 	.string	"-arch sm_100 -m 64 "



//--------------------- .note.nv.cuinfo           --------------------------
	.section	.note.nv.cuinfo,"",@"SHT_NOTE"
	.sectionflags	@"SHF_NOTE_NV_CUINFO"
        /*0018*/ 	.short	0x0002
        /*001a*/ 	.short	0x0064
        /*001c*/ 	.short	0x0082
	.zero		2


//--------------------- .nv.info                  --------------------------
	.section	.nv.info,"",@"SHT_CUDA_INFO"
	.align	4


	//----- nvinfo : EIATTR_REGCOUNT
	.align		4
        /*0000*/ 	.byte	0x04, 0x2f
        /*0002*/ 	.short	(.L_1 - .L_0)
	.align		4
.L_0:
        /*0004*/ 	.word	index@(_Z11clip_kernelPKfPfffi)
        /*0008*/ 	.word	0x0000000a


	//----- nvinfo : EIATTR_FRAME_SIZE
	.align		4
.L_1:
        /*000c*/ 	.byte	0x04, 0x11
        /*000e*/ 	.short	(.L_3 - .L_2)
	.align		4
.L_2:
        /*0010*/ 	.word	index@(_Z11clip_kernelPKfPfffi)
        /*0014*/ 	.word	0x00000000


	//----- nvinfo : EIATTR_REGCOUNT
	.align		4
.L_3:
        /*0018*/ 	.byte	0x04, 0x2f
        /*001a*/ 	.short	(.L_5 - .L_4)
	.align		4
.L_4:
        /*001c*/ 	.word	index@(_Z16clip_kernel_halfPK6__halfPS_S_S_i)
        /*0020*/ 	.word	0x0000000a


	//----- nvinfo : EIATTR_FRAME_SIZE
	.align		4
.L_5:
        /*0024*/ 	.byte	0x04, 0x11
        /*0026*/ 	.short	(.L_7 - .L_6)
	.align		4
.L_6:
        /*0028*/ 	.word	index@(_Z16clip_kernel_halfPK6__halfPS_S_S_i)
        /*002c*/ 	.word	0x00000000


	//----- nvinfo : EIATTR_REGCOUNT
	.align		4
.L_7:
        /*0030*/ 	.byte	0x04, 0x2f
        /*0032*/ 	.short	(.L_9 - .L_8)
	.align		4
.L_8:
        /*0034*/ 	.word	index@(_Z20clip_kernel_templateIfEvPKT_PS0_S0_S0_i)
        /*0038*/ 	.word	0x0000000a


	//----- nvinfo : EIATTR_FRAME_SIZE
	.align		4
.L_9:
        /*003c*/ 	.byte	0x04, 0x11
        /*003e*/ 	.short	(.L_11 - .L_10)
	.align		4
.L_10:
        /*0040*/ 	.word	index@(_Z20clip_kernel_templateIfEvPKT_PS0_S0_S0_i)
        /*0044*/ 	.word	0x00000000


	//----- nvinfo : EIATTR_MIN_STACK_SIZE
	.align		4
.L_11:
        /*0048*/ 	.byte	0x04, 0x12
        /*004a*/ 	.short	(.L_13 - .L_12)
	.align		4
.L_12:
        /*004c*/ 	.word	index@(_Z20clip_kernel_templateIfEvPKT_PS0_S0_S0_i)
        /*0050*/ 	.word	0x00000000


	//----- nvinfo : EIATTR_MIN_STACK_SIZE
	.align		4
.L_13:
        /*0054*/ 	.byte	0x04, 0x12
        /*0056*/ 	.short	(.L_15 - .L_14)
	.align		4
.L_14:
        /*0058*/ 	.word	index@(_Z16clip_kernel_halfPK6__halfPS_S_S_i)
        /*005c*/ 	.word	0x00000000


	//----- nvinfo : EIATTR_MIN_STACK_SIZE
	.align		4
.L_15:
        /*0060*/ 	.byte	0x04, 0x12
        /*0062*/ 	.short	(.L_17 - .L_16)
	.align		4
.L_16:
        /*0064*/ 	.word	index@(_Z11clip_kernelPKfPfffi)
        /*0068*/ 	.word	0x00000000
.L_17:


//--------------------- .nv.compat                --------------------------
	.section	.nv.compat,"",@"SHT_CUDA_COMPAT_INFO"
	.align	4
        /*0000*/ 	.byte	0x02, 0x09, 0x00, 0x00, 0x02, 0x02, 0x01, 0x00, 0x02, 0x05, 0x05, 0x00, 0x03, 0x07, 0x01, 0x01
        /*0010*/ 	.byte	0x02, 0x03, 0x00, 0x00, 0x02, 0x06, 0x01, 0x00, 0x04, 0x0b, 0x08, 0x00, 0x09, 0x00, 0x00, 0x00
        /*0020*/ 	.byte	0x00, 0x00, 0x00, 0x00


//--------------------- .nv.info._Z20clip_kernel_templateIfEvPKT_PS0_S0_S0_i --------------------------
	.section	.nv.info._Z20clip_kernel_templateIfEvPKT_PS0_S0_S0_i,"",@"SHT_CUDA_INFO"
	.sectionflags	@""
	.align	4


	//----- nvinfo : EIATTR_CUDA_API_VERSION
	.align		4
        /*0000*/ 	.byte	0x04, 0x37
        /*0002*/ 	.short	(.L_19 - .L_18)
.L_18:
        /*0004*/ 	.word	0x00000082


	//----- nvinfo : EIATTR_KPARAM_INFO
	.align		4
.L_19:
        /*0008*/ 	.byte	0x04, 0x17
        /*000a*/ 	.short	(.L_21 - .L_20)
.L_20:
        /*000c*/ 	.word	0x00000000
        /*0010*/ 	.short	0x0004
        /*0012*/ 	.short	0x0018
        /*0014*/ 	.byte	0x00, 0xf0, 0x11, 0x00


	//----- nvinfo : EIATTR_KPARAM_INFO
	.align		4
.L_21:
        /*0018*/ 	.byte	0x04, 0x17
        /*001a*/ 	.short	(.L_23 - .L_22)
.L_22:
        /*001c*/ 	.word	0x00000000
        /*0020*/ 	.short	0x0003
        /*0022*/ 	.short	0x0014
        /*0024*/ 	.byte	0x00, 0xf0, 0x11, 0x00


	//----- nvinfo : EIATTR_KPARAM_INFO
	.align		4
.L_23:
        /*0028*/ 	.byte	0x04, 0x17
        /*002a*/ 	.short	(.L_25 - .L_24)
.L_24:
        /*002c*/ 	.word	0x00000000
        /*0030*/ 	.short	0x0002
        /*0032*/ 	.short	0x0010
        /*0034*/ 	.byte	0x00, 0xf0, 0x11, 0x00


	//----- nvinfo : EIATTR_KPARAM_INFO
	.align		4
.L_25:
        /*0038*/ 	.byte	0x04, 0x17
        /*003a*/ 	.short	(.L_27 - .L_26)
.L_26:
        /*003c*/ 	.word	0x00000000
        /*0040*/ 	.short	0x0001
        /*0042*/ 	.short	0x0008
        /*0044*/ 	.byte	0x00, 0xf5, 0x21, 0x00


	//----- nvinfo : EIATTR_KPARAM_INFO
	.align		4
.L_27:
        /*0048*/ 	.byte	0x04, 0x17
        /*004a*/ 	.short	(.L_29 - .L_28)
.L_28:
        /*004c*/ 	.word	0x00000000
        /*0050*/ 	.short	0x0000
        /*0052*/ 	.short	0x0000
        /*0054*/ 	.byte	0x00, 0xf5, 0x21, 0x00


	//----- nvinfo : EIATTR_SPARSE_MMA_MASK
	.align		4
.L_29:
        /*0058*/ 	.byte	0x03, 0x50
        /*005a*/ 	.short	0x0000


	//----- nvinfo : EIATTR_MAXREG_COUNT
	.align		4
        /*005c*/ 	.byte	0x03, 0x1b
        /*005e*/ 	.short	0x00ff


	//----- nvinfo : EIATTR_MERCURY_ISA_VERSION
	.align		4
        /*0060*/ 	.byte	0x03, 0x5f
        /*0062*/ 	.short	0x0101


	//----- nvinfo : EIATTR_VRC_CTA_INIT_COUNT
	.align		4
        /*0064*/ 	.byte	0x02, 0x4a
	.zero		1
	.zero		1


	//----- nvinfo : EIATTR_EXIT_INSTR_OFFSETS
	.align		4
        /*0068*/ 	.byte	0x04, 0x1c
        /*006a*/ 	.short	(.L_31 - .L_30)


	//   ....[0]....
.L_30:
        /*006c*/ 	.word	0x00000070


	//   ....[1]....
        /*0070*/ 	.word	0x00000140


	//----- nvinfo : EIATTR_CBANK_PARAM_SIZE
	.align		4
.L_31:
        /*0074*/ 	.byte	0x03, 0x19
        /*0076*/ 	.short	0x001c


	//----- nvinfo : EIATTR_PARAM_CBANK
	.align		4
        /*0078*/ 	.byte	0x04, 0x0a
        /*007a*/ 	.short	(.L_33 - .L_32)
	.align		4
.L_32:
        /*007c*/ 	.word	index@(.nv.constant0._Z20clip_kernel_templateIfEvPKT_PS0_S0_S0_i)
        /*0080*/ 	.short	0x0380
        /*0082*/ 	.short	0x001c


	//----- nvinfo : EIATTR_SW_WAR
	.align		4
.L_33:
        /*0084*/ 	.byte	0x04, 0x36
        /*0086*/ 	.short	(.L_35 - .L_34)
.L_34:
        /*0088*/ 	.word	0x00000008
.L_35:


//--------------------- .nv.info._Z16clip_kernel_halfPK6__halfPS_S_S_i --------------------------
	.section	.nv.info._Z16clip_kernel_halfPK6__halfPS_S_S_i,"",@"SHT_CUDA_INFO"
	.sectionflags	@""
	.align	4


	//----- nvinfo : EIATTR_CUDA_API_VERSION
	.align		4
        /*0000*/ 	.byte	0x04, 0x37
        /*0002*/ 	.short	(.L_37 - .L_36)
.L_36:
        /*0004*/ 	.word	0x00000082


	//----- nvinfo : EIATTR_KPARAM_INFO
	.align		4
.L_37:
        /*0008*/ 	.byte	0x04, 0x17
        /*000a*/ 	.short	(.L_39 - .L_38)
.L_38:
        /*000c*/ 	.word	0x00000000
        /*0010*/ 	.short	0x0004
        /*0012*/ 	.short	0x0014
        /*0014*/ 	.byte	0x00, 0xf0, 0x11, 0x00


	//----- nvinfo : EIATTR_KPARAM_INFO
	.align		4
.L_39:
        /*0018*/ 	.byte	0x04, 0x17
        /*001a*/ 	.short	(.L_41 - .L_40)
.L_40:
        /*001c*/ 	.word	0x00000000
        /*0020*/ 	.short	0x0003
        /*0022*/ 	.short	0x0012
        /*0024*/ 	.byte	0x00, 0xf0, 0x09, 0x00


	//----- nvinfo : EIATTR_KPARAM_INFO
	.align		4
.L_41:
        /*0028*/ 	.byte	0x04, 0x17
        /*002a*/ 	.short	(.L_43 - .L_42)
.L_42:
        /*002c*/ 	.word	0x00000000
        /*0030*/ 	.short	0x0002
        /*0032*/ 	.short	0x0010
        /*0034*/ 	.byte	0x00, 0xf0, 0x09, 0x00


	//----- nvinfo : EIATTR_KPARAM_INFO
	.align		4
.L_43:
        /*0038*/ 	.byte	0x04, 0x17
        /*003a*/ 	.short	(.L_45 - .L_44)
.L_44:
        /*003c*/ 	.word	0x00000000
        /*0040*/ 	.short	0x0001
        /*0042*/ 	.short	0x0008
        /*0044*/ 	.byte	0x00, 0xf5, 0x21, 0x00


	//----- nvinfo : EIATTR_KPARAM_INFO
	.align		4
.L_45:
        /*0048*/ 	.byte	0x04, 0x17
        /*004a*/ 	.short	(.L_47 - .L_46)
.L_46:
        /*004c*/ 	.word	0x00000000
        /*0050*/ 	.short	0x0000
        /*0052*/ 	.short	0x0000
        /*0054*/ 	.byte	0x00, 0xf5, 0x21, 0x00


	//----- nvinfo : EIATTR_SPARSE_MMA_MASK
	.align		4
.L_47:
        /*0058*/ 	.byte	0x03, 0x50
        /*005a*/ 	.short	0x0000


	//----- nvinfo : EIATTR_MAXREG_COUNT
	.align		4
        /*005c*/ 	.byte	0x03, 0x1b
        /*005e*/ 	.short	0x00ff


	//----- nvinfo : EIATTR_MERCURY_ISA_VERSION
	.align		4
        /*0060*/ 	.byte	0x03, 0x5f
        /*0062*/ 	.short	0x0101


	//----- nvinfo : EIATTR_VRC_CTA_INIT_COUNT
	.align		4
        /*0064*/ 	.byte	0x02, 0x4a
	.zero		1
	.zero		1


	//----- nvinfo : EIATTR_EXIT_INSTR_OFFSETS
	.align		4
        /*0068*/ 	.byte	0x04, 0x1c
        /*006a*/ 	.short	(.L_49 - .L_48)


	//   ....[0]....
.L_48:
        /*006c*/ 	.word	0x00000070


	//   ....[1]....
        /*0070*/ 	.word	0x00000120


	//----- nvinfo : EIATTR_CBANK_PARAM_SIZE
	.align		4
.L_49:
        /*0074*/ 	.byte	0x03, 0x19
        /*0076*/ 	.short	0x0018


	//----- nvinfo : EIATTR_PARAM_CBANK
	.align		4
        /*0078*/ 	.byte	0x04, 0x0a
        /*007a*/ 	.short	(.L_51 - .L_50)
	.align		4
.L_50:
        /*007c*/ 	.word	index@(.nv.constant0._Z16clip_kernel_halfPK6__halfPS_S_S_i)
        /*0080*/ 	.short	0x0380
        /*0082*/ 	.short	0x0018


	//----- nvinfo : EIATTR_SW_WAR
	.align		4
.L_51:
        /*0084*/ 	.byte	0x04, 0x36
        /*0086*/ 	.short	(.L_53 - .L_52)
.L_52:
        /*0088*/ 	.word	0x00000008
.L_53:


//--------------------- .nv.info._Z11clip_kernelPKfPfffi --------------------------
	.section	.nv.info._Z11clip_kernelPKfPfffi,"",@"SHT_CUDA_INFO"
	.sectionflags	@""
	.align	4


	//----- nvinfo : EIATTR_CUDA_API_VERSION
	.align		4
        /*0000*/ 	.byte	0x04, 0x37
        /*0002*/ 	.short	(.L_55 - .L_54)
.L_54:
        /*0004*/ 	.word	0x00000082


	//----- nvinfo : EIATTR_KPARAM_INFO
	.align		4
.L_55:
        /*0008*/ 	.byte	0x04, 0x17
        /*000a*/ 	.short	(.L_57 - .L_56)
.L_56:
        /*000c*/ 	.word	0x00000000
        /*0010*/ 	.short	0x0004
        /*0012*/ 	.short	0x0018
        /*0014*/ 	.byte	0x00, 0xf0, 0x11, 0x00


	//----- nvinfo : EIATTR_KPARAM_INFO
	.align		4
.L_57:
        /*0018*/ 	.byte	0x04, 0x17
        /*001a*/ 	.short	(.L_59 - .L_58)
.L_58:
        /*001c*/ 	.word	0x00000000
        /*0020*/ 	.short	0x0003
        /*0022*/ 	.short	0x0014
        /*0024*/ 	.byte	0x00, 0xf0, 0x11, 0x00


	//----- nvinfo : EIATTR_KPARAM_INFO
	.align		4
.L_59:
        /*0028*/ 	.byte	0x04, 0x17
        /*002a*/ 	.short	(.L_61 - .L_60)
.L_60:
        /*002c*/ 	.word	0x00000000
        /*0030*/ 	.short	0x0002
        /*0032*/ 	.short	0x0010
        /*0034*/ 	.byte	0x00, 0xf0, 0x11, 0x00


	//----- nvinfo : EIATTR_KPARAM_INFO
	.align		4
.L_61:
        /*0038*/ 	.byte	0x04, 0x17
        /*003a*/ 	.short	(.L_63 - .L_62)
.L_62:
        /*003c*/ 	.word	0x00000000
        /*0040*/ 	.short	0x0001
        /*0042*/ 	.short	0x0008
        /*0044*/ 	.byte	0x00, 0xf5, 0x21, 0x00


	//----- nvinfo : EIATTR_KPARAM_INFO
	.align		4
.L_63:
        /*0048*/ 	.byte	0x04, 0x17
        /*004a*/ 	.short	(.L_65 - .L_64)
.L_64:
        /*004c*/ 	.word	0x00000000
        /*0050*/ 	.short	0x0000
        /*0052*/ 	.short	0x0000
        /*0054*/ 	.byte	0x00, 0xf5, 0x21, 0x00


	//----- nvinfo : EIATTR_SPARSE_MMA_MASK
	.align		4
.L_65:
        /*0058*/ 	.byte	0x03, 0x50
        /*005a*/ 	.short	0x0000


	//----- nvinfo : EIATTR_MAXREG_COUNT
	.align		4
        /*005c*/ 	.byte	0x03, 0x1b
        /*005e*/ 	.short	0x00ff


	//----- nvinfo : EIATTR_MERCURY_ISA_VERSION
	.align		4
        /*0060*/ 	.byte	0x03, 0x5f
        /*0062*/ 	.short	0x0101


	//----- nvinfo : EIATTR_VRC_CTA_INIT_COUNT
	.align		4
        /*0064*/ 	.byte	0x02, 0x4a
	.zero		1
	.zero		1


	//----- nvinfo : EIATTR_EXIT_INSTR_OFFSETS
	.align		4
        /*0068*/ 	.byte	0x04, 0x1c
        /*006a*/ 	.short	(.L_67 - .L_66)


	//   ....[0]....
.L_66:
        /*006c*/ 	.word	0x00000070


	//   ....[1]....
        /*0070*/ 	.word	0x00000120


	//----- nvinfo : EIATTR_CBANK_PARAM_SIZE
	.align		4
.L_67:
        /*0074*/ 	.byte	0x03, 0x19
        /*0076*/ 	.short	0x001c


	//----- nvinfo : EIATTR_PARAM_CBANK
	.align		4
        /*0078*/ 	.byte	0x04, 0x0a
        /*007a*/ 	.short	(.L_69 - .L_68)
	.align		4
.L_68:
        /*007c*/ 	.word	index@(.nv.constant0._Z11clip_kernelPKfPfffi)
        /*0080*/ 	.short	0x0380
        /*0082*/ 	.short	0x001c


	//----- nvinfo : EIATTR_SW_WAR
	.align		4
.L_69:
        /*0084*/ 	.byte	0x04, 0x36
        /*0086*/ 	.short	(.L_71 - .L_70)
.L_70:
        /*0088*/ 	.word	0x00000008
.L_71:


//--------------------- .nv.callgraph             --------------------------
	.section	.nv.callgraph,"",@"SHT_CUDA_CALLGRAPH"
	.align	4
	.sectionentsize	8
	.align		4
        /*0000*/ 	.word	0x00000000
	.align		4
        /*0004*/ 	.word	0xffffffff
	.align		4
        /*0008*/ 	.word	0x00000000
	.align		4
        /*000c*/ 	.word	0xfffffffe
	.align		4
        /*0010*/ 	.word	0x00000000
	.align		4
        /*0014*/ 	.word	0xfffffffd
	.align		4
        /*0018*/ 	.word	0x00000000
	.align		4
        /*001c*/ 	.word	0xfffffffc


//--------------------- .text._Z20clip_kernel_templateIfEvPKT_PS0_S0_S0_i --------------------------
	.section	.text._Z20clip_kernel_templateIfEvPKT_PS0_S0_S0_i,"ax",@progbits
	.align	128
        .global         _Z20clip_kernel_templateIfEvPKT_PS0_S0_S0_i
        .type           _Z20clip_kernel_templateIfEvPKT_PS0_S0_S0_i,@function
        .size           _Z20clip_kernel_templateIfEvPKT_PS0_S0_S0_i,(.L_x_3 - _Z20clip_kernel_templateIfEvPKT_PS0_S0_S0_i)
        .other          _Z20clip_kernel_templateIfEvPKT_PS0_S0_S0_i,@"STO_CUDA_ENTRY STV_DEFAULT"
_Z20clip_kernel_templateIfEvPKT_PS0_S0_S0_i:
.text._Z20clip_kernel_templateIfEvPKT_PS0_S0_S0_i:
[----:B------:R-:W-:Y:S01]  /*0000*/  LDC R1, c[0x0][0x37c] ;  /* 0x0000df00ff017b82 */ /* 0x000fe20000000800 */
[----:B------:R-:W0:Y:S07]  /*0010*/  S2R R0, SR_TID.X ;  /* 0x0000000000007919 */ /* 0x000e2e0000002100 */
[----:B------:R-:W0:Y:S01]  /*0020*/  S2UR UR4, SR_CTAID.X ;  /* 0x00000000000479c3 */ /* 0x000e220000002500 */
[----:B------:R-:W1:Y:S07]  /*0030*/  LDCU UR5, c[0x0][0x398] ;  /* 0x00007300ff0577ac */ /* 0x000e6e0008000800 */
[----:B------:R-:W0:Y:S02]  /*0040*/  LDC R7, c[0x0][0x360] ;  /* 0x0000d800ff077b82 */ /* 0x000e240000000800 */
[----:B0-----:R-:W-:-:S05]  /*0050*/  IMAD R7, R7, UR4, R0 ;  /* 0x0000000407077c24 */ /* 0x001fca000f8e0200 */
[----:B-1----:R-:W-:-:S13]  /*0060*/  ISETP.GE.AND P0, PT, R7, UR5, PT ;  /* 0x0000000507007c0c */ /* 0x002fda000bf06270 */
[----:B------:R-:W-:Y:S05]  /*0070*/  @P0 EXIT ;  /* 0x000000000000094d */ /* 0x000fea0003800000 */
[----:B------:R-:W0:Y:S01]  /*0080*/  LDC.64 R2, c[0x0][0x380] ;  /* 0x0000e000ff027b82 */ /* 0x000e220000000a00 */
[----:B------:R-:W1:Y:S01]  /*0090*/  LDCU.64 UR4, c[0x0][0x358] ;  /* 0x00006b00ff0477ac */ /* 0x000e620008000a00 */
[----:B------:R-:W2:Y:S06]  /*00a0*/  LDCU.64 UR6, c[0x0][0x390] ;  /* 0x00007200ff0677ac */ /* 0x000eac0008000a00 */
[----:B------:R-:W3:Y:S01]  /*00b0*/  LDC.64 R4, c[0x0][0x388] ;  /* 0x0000e200ff047b82 */ /* 0x000ee20000000a00 */
[----:B0-----:R-:W-:-:S06]  /*00c0*/  IMAD.WIDE R2, R7, 0x4, R2 ;  /* 0x0000000407027825 */ /* 0x001fcc00078e0202 */
[----:B-1----:R-:W2:Y:S01]  /*00d0*/  LDG.E R2, desc[UR4][R2.64] ;  /* 0x0000000402027981 */ /* 0x002ea2000c1e1900 */
[----:B---3--:R-:W-:Y:S01]  /*00e0*/  IMAD.WIDE R4, R7, 0x4, R4 ;  /* 0x0000000407047825 */ /* 0x008fe200078e0204 */
[----:B--2---:R-:W-:-:S04]  /*00f0*/  FSETP.GT.AND P0, PT, R2, UR6, PT ;  /* 0x0000000602007c0b */ /* 0x004fc8000bf04000 */
[----:B------:R-:W-:-:S04]  /*0100*/  FSEL R0, R2, UR6, P0 ;  /* 0x0000000602007c08 */ /* 0x000fc80008000000 */
[----:B------:R-:W-:-:S04]  /*0110*/  FSETP.GEU.AND P0, PT, R0, UR7, PT ;  /* 0x0000000700007c0b */ /* 0x000fc8000bf0e000 */
[----:B------:R-:W-:-:S05]  /*0120*/  FSEL R7, R0, UR7, !P0 ;  /* 0x0000000700077c08 */ /* 0x000fca000c000000 */
[----:B------:R-:W-:Y:S01]  /*0130*/  STG.E desc[UR4][R4.64], R7 ;  /* 0x0000000704007986 */ /* 0x000fe2000c101904 */
[----:B------:R-:W-:Y:S05]  /*0140*/  EXIT ;  /* 0x000000000000794d */ /* 0x000fea0003800000 */
.L_x_0:
[----:B------:R-:W-:-:S00]  /*0150*/  BRA `(.L_x_0) ;  /* 0xfffffffc00fc7947 */ /* 0x000fc0000383ffff */
[----:B------:R-:W-:-:S00]  /*0160*/  NOP ;  /* 0x0000000000007918 */ /* 0x000fc00000000000 */
        /* <DEDUP_REMOVED lines=9> */
.L_x_3:


//--------------------- .text._Z16clip_kernel_halfPK6__halfPS_S_S_i --------------------------
	.section	.text._Z16clip_kernel_halfPK6__halfPS_S_S_i,"ax",@progbits
	.align	128
        .global         _Z16clip_kernel_halfPK6__halfPS_S_S_i
        .type           _Z16clip_kernel_halfPK6__halfPS_S_S_i,@function
        .size           _Z16clip_kernel_halfPK6__halfPS_S_S_i,(.L_x_4 - _Z16clip_kernel_halfPK6__halfPS_S_S_i)
        .other          _Z16clip_kernel_halfPK6__halfPS_S_S_i,@"STO_CUDA_ENTRY STV_DEFAULT"
_Z16clip_kernel_halfPK6__halfPS_S_S_i:
.text._Z16clip_kernel_halfPK6__halfPS_S_S_i:
        /* <DEDUP_REMOVED lines=9> */
[----:B------:R-:W1:Y:S07]  /*0090*/  LDCU.64 UR4, c[0x0][0x358] ;  /* 0x00006b00ff0477ac */ /* 0x000e6e0008000a00 */
[----:B------:R-:W2:Y:S08]  /*00a0*/  LDC R0, c[0x0][0x390] ;  /* 0x0000e400ff007b82 */ /* 0x000eb00000000800 */
[----:B------:R-:W3:Y:S01]  /*00b0*/  LDC.64 R4, c[0x0][0x388] ;  /* 0x0000e200ff047b82 */ /* 0x000ee20000000a00 */
[----:B0-----:R-:W-:-:S06]  /*00c0*/  IMAD.WIDE R2, R7, 0x2, R2 ;  /* 0x0000000207027825 */ /* 0x001fcc00078e0202 */
[----:B-1----:R-:W2:Y:S01]  /*00d0*/  LDG.E.U16 R3, desc[UR4][R2.64] ;  /* 0x0000000402037981 */ /* 0x002ea2000c1e1500 */
[----:B---3--:R-:W-:Y:S01]  /*00e0*/  IMAD.WIDE R4, R7, 0x2, R4 ;  /* 0x0000000207047825 */ /* 0x008fe200078e0204 */
[----:B--2---:R-:W-:-:S04]  /*00f0*/  HMNMX2 R3, R3.H0_H0, R0.H0_H0, !PT ;  /* 0x2000000003037240 */ /* 0x004fc80007800800 */
[----:B------:R-:W-:-:S05]  /*0100*/  HMNMX2 R3, R3.H0_H0, R0.H1_H1, PT ;  /* 0x3000000003037240 */ /* 0x000fca0003800800 */
[----:B------:R-:W-:Y:S01]  /*0110*/  STG.E.U16 desc[UR4][R4.64], R3 ;  /* 0x0000000304007986 */ /* 0x000fe2000c101504 */
[----:B------:R-:W-:Y:S05]  /*0120*/  EXIT ;  /* 0x000000000000794d */ /* 0x000fea0003800000 */
.L_x_1:
        /* <DEDUP_REMOVED lines=13> */
.L_x_4:


//--------------------- .text._Z11clip_kernelPKfPfffi --------------------------
	.section	.text._Z11clip_kernelPKfPfffi,"ax",@progbits
	.align	128
        .global         _Z11clip_kernelPKfPfffi
        .type           _Z11clip_kernelPKfPfffi,@function
        .size           _Z11clip_kernelPKfPfffi,(.L_x_5 - _Z11clip_kernelPKfPfffi)
        .other          _Z11clip_kernelPKfPfffi,@"STO_CUDA_ENTRY STV_DEFAULT"
_Z11clip_kernelPKfPfffi:
.text._Z11clip_kernelPKfPfffi:
        /* <DEDUP_REMOVED lines=15> */
[----:B--2---:R-:W-:-:S04]  /*00f0*/  FMNMX R0, R2, UR6, !PT ;  /* 0x0000000602007c09 */ /* 0x004fc8000f800000 */
[----:B------:R-:W-:-:S05]  /*0100*/  FMNMX R7, R0, UR7, PT ;  /* 0x0000000700077c09 */ /* 0x000fca000b800000 */
[----:B------:R-:W-:Y:S01]  /*0110*/  STG.E desc[UR4][R4.64], R7 ;  /* 0x0000000704007986 */ /* 0x000fe2000c101904 */
[----:B------:R-:W-:Y:S05]  /*0120*/  EXIT ;  /* 0x000000000000794d */ /* 0x000fea0003800000 */
.L_x_2:
        /* <DEDUP_REMOVED lines=13> */
.L_x_5:


//--------------------- .nv.shared.reserved.0     --------------------------
	.section	.nv.shared.reserved.0,"aw",@nobits
	.weak		__nv_reservedSMEM_offset_0_alias
	.size		__nv_reservedSMEM_offset_0_alias, 0, 64
	.other		__nv_reservedSMEM_offset_0_alias,@"STO_CUDA_RESERVED_SHARED STV_DEFAULT"
__nv_reservedSMEM_offset_0_alias:
	.zero		0
	.zero		64


//--------------------- .nv.constant0._Z20clip_kernel_templateIfEvPKT_PS0_S0_S0_i --------------------------
	.section	.nv.constant0._Z20clip_kernel_templateIfEvPKT_PS0_S0_S0_i,"a",@progbits
	.sectionflags	@""
	.align	4
.nv.constant0._Z20clip_kernel_templateIfEvPKT_PS0_S0_S0_i:
	.zero		924


//--------------------- .nv.constant0._Z16clip_kernel_halfPK6__halfPS_S_S_i --------------------------
	.section	.nv.constant0._Z16clip_kernel_halfPK6__halfPS_S_S_i,"a",@progbits
	.sectionflags	@""
	.align	4
.nv.constant0._Z16clip_kernel_halfPK6__halfPS_S_S_i:
	.zero		920


//--------------------- .nv.constant0._Z11clip_kernelPKfPfffi --------------------------
	.section	.nv.constant0._Z11clip_kernelPKfPfffi,"a",@progbits
	.sectionflags	@""
	.align	4
.nv.constant0._Z11clip_kernelPKfPfffi:
	.zero		924


//--------------------- SYMBOLS --------------------------

	.type		.nv.reservedSmem.offset0,@object
	.size		.nv.reservedSmem.offset0,0x4
